//
// Generated by NVIDIA NVVM Compiler
//
// Compiler Build ID: CL-36424714
// Cuda compilation tools, release 13.0, V13.0.88
// Based on NVVM 20.0.0
//

.version 9.0
.target sm_100
.address_size 64

	// .globl	_Z11kernelHoughPii

.visible .entry _Z11kernelHoughPii(
	.param .u64 .ptr .align 1 _Z11kernelHoughPii_param_0,
	.param .u32 _Z11kernelHoughPii_param_1
)
{


	ret;

}


// ===== COMPILED SASS (sm_100) =====

	.target	sm_100

	.elftype	@"ET_EXEC"


//--------------------- .note.nv.tkinfo           --------------------------
	.section	.note.nv.tkinfo,"",@"SHT_NOTE"
	.sectionflags	@"SHF_NOTE_NV_TKINFO"
	.tkinfo
        /*0018*/ 	.word	0x00000002
        /*0030*/ 	.string	""
        /*0030*/ 	.string	"ptxas"
        /*0030*/ 	.string	"Cuda compilation tools, release 13.0, V13.0.88"
        /*0030*/ 	.string	"Build cuda_13.0.r13.0/compiler.36424714_0"
        /*0030*/ 	.string	"-arch sm_100 -m 64 "



//--------------------- .note.nv.cuinfo           --------------------------
	.section	.note.nv.cuinfo,"",@"SHT_NOTE"
	.sectionflags	@"SHF_NOTE_NV_CUINFO"
        /*0018*/ 	.short	0x0002
        /*001a*/ 	.short	0x0064
        /*001c*/ 	.short	0x0082
	.zero		2


//--------------------- .nv.info                  --------------------------
	.section	.nv.info,"",@"SHT_CUDA_INFO"
	.align	4


	//----- nvinfo : EIATTR_REGCOUNT
	.align		4
        /*0000*/ 	.byte	0x04, 0x2f
        /*0002*/ 	.short	(.L_1 - .L_0)
	.align		4
.L_0:
        /*0004*/ 	.word	index@(_Z11kernelHoughPii)
        /*0008*/ 	.word	0x00000004


	//----- nvinfo : EIATTR_FRAME_SIZE
	.align		4
.L_1:
        /*000c*/ 	.byte	0x04, 0x11
        /*000e*/ 	.short	(.L_3 - .L_2)
	.align		4
.L_2:
        /*0010*/ 	.word	index@(_Z11kernelHoughPii)
        /*0014*/ 	.word	0x00000000


	//----- nvinfo : EIATTR_MIN_STACK_SIZE
	.align		4
.L_3:
        /*0018*/ 	.byte	0x04, 0x12
        /*001a*/ 	.short	(.L_5 - .L_4)
	.align		4
.L_4:
        /*001c*/ 	.word	index@(_Z11kernelHoughPii)
        /*0020*/ 	.word	0x00000000
.L_5:


//--------------------- .nv.compat                --------------------------
	.section	.nv.compat,"",@"SHT_CUDA_COMPAT_INFO"
	.align	4
        /*0000*/ 	.byte	0x02, 0x09, 0x00, 0x00, 0x02, 0x02, 0x01, 0x00, 0x02, 0x05, 0x05, 0x00, 0x03, 0x07, 0x01, 0x01
        /*0010*/ 	.byte	0x02, 0x03, 0x00, 0x00, 0x02, 0x06, 0x01, 0x00, 0x04, 0x0b, 0x08, 0x00, 0x09, 0x00, 0x00, 0x00
        /*0020*/ 	.byte	0x00, 0x00, 0x00, 0x00


//--------------------- .nv.info._Z11kernelHoughPii --------------------------
	.section	.nv.info._Z11kernelHoughPii,"",@"SHT_CUDA_INFO"
	.sectionflags	@""
	.align	4


	//----- nvinfo : EIATTR_CUDA_API_VERSION
	.align		4
        /*0000*/ 	.byte	0x04, 0x37
        /*0002*/ 	.short	(.L_7 - .L_6)
.L_6:
        /*0004*/ 	.word	0x00000082


	//----- nvinfo : EIATTR_KPARAM_INFO
	.align		4
.L_7:
        /*0008*/ 	.byte	0x04, 0x17
        /*000a*/ 	.short	(.L_9 - .L_8)
.L_8:
        /*000c*/ 	.word	0x00000000
        /*0010*/ 	.short	0x0001
        /*0012*/ 	.short	0x0008
        /*0014*/ 	.byte	0x00, 0xf0, 0x11, 0x00


	//----- nvinfo : EIATTR_KPARAM_INFO
	.align		4
.L_9:
        /*0018*/ 	.byte	0x04, 0x17
        /*001a*/ 	.short	(.L_11 - .L_10)
.L_10:
        /*001c*/ 	.word	0x00000000
        /*0020*/ 	.short	0x0000
        /*0022*/ 	.short	0x0000
        /*0024*/ 	.byte	0x00, 0xf5, 0x21, 0x00


	//----- nvinfo : EIATTR_SPARSE_MMA_MASK
	.align		4
.L_11:
        /*0028*/ 	.byte	0x03, 0x50
        /*002a*/ 	.short	0x0000


	//----- nvinfo : EIATTR_MAXREG_COUNT
	.align		4
        /*002c*/ 	.byte	0x03, 0x1b
        /*002e*/ 	.short	0x00ff


	//----- nvinfo : EIATTR_MERCURY_ISA_VERSION
	.align		4
        /*0030*/ 	.byte	0x03, 0x5f
        /*0032*/ 	.short	0x0101


	//----- nvinfo : EIATTR_VRC_CTA_INIT_COUNT
	.align		4
        /*0034*/ 	.byte	0x02, 0x4a
	.zero		1
	.zero		1


	//----- nvinfo : EIATTR_EXIT_INSTR_OFFSETS
	.align		4
        /*0038*/ 	.byte	0x04, 0x1c
        /*003a*/ 	.short	(.L_13 - .L_12)


	//   ....[0]....
.L_12:
        /*003c*/ 	.word	0x00000010


	//----- nvinfo : EIATTR_CBANK_PARAM_SIZE
	.align		4
.L_13:
        /*0040*/ 	.byte	0x03, 0x19
        /*0042*/ 	.short	0x000c


	//----- nvinfo : EIATTR_PARAM_CBANK
	.align		4
        /*0044*/ 	.byte	0x04, 0x0a
        /*0046*/ 	.short	(.L_15 - .L_14)
	.align		4
.L_14:
        /*0048*/ 	.word	index@(.nv.constant0._Z11kernelHoughPii)
        /*004c*/ 	.short	0x0380
        /*004e*/ 	.short	0x000c


	//----- nvinfo : EIATTR_SW_WAR
	.align		4
.L_15:
        /*0050*/ 	.byte	0x04, 0x36
        /*0052*/ 	.short	(.L_17 - .L_16)
.L_16:
        /*0054*/ 	.word	0x00000008
.L_17:


//--------------------- .nv.callgraph             --------------------------
	.section	.nv.callgraph,"",@"SHT_CUDA_CALLGRAPH"
	.align	4
	.sectionentsize	8
	.align		4
        /*0000*/ 	.word	0x00000000
	.align		4
        /*0004*/ 	.word	0xffffffff
	.align		4
        /*0008*/ 	.word	0x00000000
	.align		4
        /*000c*/ 	.word	0xfffffffe
	.align		4
        /*0010*/ 	.word	0x00000000
	.align		4
        /*0014*/ 	.word	0xfffffffd
	.align		4
        /*0018*/ 	.word	0x00000000
	.align		4
        /*001c*/ 	.word	0xfffffffc


//--------------------- .text._Z11kernelHoughPii  --------------------------
	.section	.text._Z11kernelHoughPii,"ax",@progbits
	.align	128
        .global         _Z11kernelHoughPii
        .type           _Z11kernelHoughPii,@function
        .size           _Z11kernelHoughPii,(.L_x_1 - _Z11kernelHoughPii)
        .other          _Z11kernelHoughPii,@"STO_CUDA_ENTRY STV_DEFAULT"
_Z11kernelHoughPii:
.text._Z11kernelHoughPii:
[----:B------:R-:W-:Y:S01]  /*0000*/  LDC R1, c[0x0][0x37c] ;  /* 0x0000df00ff017b82 */ /* 0x000fe20000000800 */
[----:B------:R-:W-:Y:S05]  /*0010*/  EXIT ;  /* 0x000000000000794d */ /* 0x000fea0003800000 */
.L_x_0:
[----:B------:R-:W-:-:S00]  /*0020*/  BRA `(.L_x_0) ;  /* 0xfffffffc00fc7947 */ /* 0x000fc0000383ffff */
[----:B------:R-:W-:-:S00]  /*0030*/  NOP ;  /* 0x0000000000007918 */ /* 0x000fc00000000000 */
        /* <DEDUP_REMOVED lines=12> */
.L_x_1:


//--------------------- .nv.shared.reserved.0     --------------------------
	.section	.nv.shared.reserved.0,"aw",@nobits
	.weak		__nv_reservedSMEM_offset_0_alias
	.size		__nv_reservedSMEM_offset_0_alias, 0, 64
	.other		__nv_reservedSMEM_offset_0_alias,@"STO_CUDA_RESERVED_SHARED STV_DEFAULT"
__nv_reservedSMEM_offset_0_alias:
	.zero		0
	.zero		64


//--------------------- .nv.constant0._Z11kernelHoughPii --------------------------
	.section	.nv.constant0._Z11kernelHoughPii,"a",@progbits
	.sectionflags	@""
	.align	4
.nv.constant0._Z11kernelHoughPii:
	.zero		908


//--------------------- SYMBOLS --------------------------

	.type		.nv.reservedSmem.offset0,@object
	.size		.nv.reservedSmem.offset0,0x4
